//
// Generated by NVIDIA NVVM Compiler
//
// Compiler Build ID: CL-36424714
// Cuda compilation tools, release 13.0, V13.0.88
// Based on NVVM 20.0.0
//

.version 9.0
.target sm_100
.address_size 64

	// .globl	_Z8myKernelP8MyStructiPc

.visible .entry _Z8myKernelP8MyStructiPc(
	.param .u64 .ptr .align 1 _Z8myKernelP8MyStructiPc_param_0,
	.param .u32 _Z8myKernelP8MyStructiPc_param_1,
	.param .u64 .ptr .align 1 _Z8myKernelP8MyStructiPc_param_2
)
{
	.reg .pred 	%p<3>;
	.reg .b16 	%rs<2>;
	.reg .b32 	%r<14>;
	.reg .b32 	%f<3>;
	.reg .b64 	%rd<9>;

	ld.param.u64 	%rd3, [_Z8myKernelP8MyStructiPc_param_0];
	ld.param.u32 	%r4, [_Z8myKernelP8MyStructiPc_param_1];
	ld.param.u64 	%rd4, [_Z8myKernelP8MyStructiPc_param_2];
	mov.u32 	%r5, %tid.x;
	mov.u32 	%r6, %ctaid.x;
	mov.u32 	%r7, %ntid.x;
	mad.lo.s32 	%r1, %r6, %r7, %r5;
	setp.ge.s32 	%p1, %r1, %r4;
	@%p1 bra 	$L__BB0_4;
	cvta.to.global.u64 	%rd5, %rd3;
	mul.wide.s32 	%rd6, %r1, 24;
	add.s64 	%rd1, %rd5, %rd6;
	ld.global.v2.u32 	{%r9, %r10}, [%rd1];
	mov.b32 	%f1, %r10;
	add.s32 	%r11, %r9, 1;
	add.f32 	%f2, %f1, 0f3F800000;
	mov.b32 	%r12, %f2;
	st.global.v2.u32 	[%rd1], {%r11, %r12};
	cvta.to.global.u64 	%rd2, %rd4;
	mov.b32 	%r13, 0;
$L__BB0_2:
	mov.u32 	%r2, %r13;
	cvt.u64.u32 	%rd7, %r2;
	add.s64 	%rd8, %rd2, %rd7;
	ld.global.u8 	%rs1, [%rd8];
	setp.ne.s16 	%p2, %rs1, 0;
	add.s32 	%r13, %r2, 1;
	@%p2 bra 	$L__BB0_2;
	st.global.u32 	[%rd1+8], %r2;
	st.global.u64 	[%rd1+16], %rd4;
$L__BB0_4:
	ret;

}


// ===== COMPILED SASS (sm_100) =====

	.target	sm_100

	.elftype	@"ET_EXEC"


//--------------------- .note.nv.tkinfo           --------------------------
	.section	.note.nv.tkinfo,"",@"SHT_NOTE"
	.sectionflags	@"SHF_NOTE_NV_TKINFO"
	.tkinfo
        /*0018*/ 	.word	0x00000002
        /*0030*/ 	.string	""
        /*0030*/ 	.string	"ptxas"
        /*0030*/ 	.string	"Cuda compilation tools, release 13.0, V13.0.88"
        /*0030*/ 	.string	"Build cuda_13.0.r13.0/compiler.36424714_0"
        /*0030*/ 	.string	"-arch sm_100 -m 64 "



//--------------------- .note.nv.cuinfo           --------------------------
	.section	.note.nv.cuinfo,"",@"SHT_NOTE"
	.sectionflags	@"SHF_NOTE_NV_CUINFO"
        /*0018*/ 	.short	0x0002
        /*001a*/ 	.short	0x0064
        /*001c*/ 	.short	0x0082
	.zero		2


//--------------------- .nv.info                  --------------------------
	.section	.nv.info,"",@"SHT_CUDA_INFO"
	.align	4


	//----- nvinfo : EIATTR_REGCOUNT
	.align		4
        /*0000*/ 	.byte	0x04, 0x2f
        /*0002*/ 	.short	(.L_1 - .L_0)
	.align		4
.L_0:
        /*0004*/ 	.word	index@(_Z8myKernelP8MyStructiPc)
        /*0008*/ 	.word	0x0000000a


	//----- nvinfo : EIATTR_FRAME_SIZE
	.align		4
.L_1:
        /*000c*/ 	.byte	0x04, 0x11
        /*000e*/ 	.short	(.L_3 - .L_2)
	.align		4
.L_2:
        /*0010*/ 	.word	index@(_Z8myKernelP8MyStructiPc)
        /*0014*/ 	.word	0x00000000


	//----- nvinfo : EIATTR_MIN_STACK_SIZE
	.align		4
.L_3:
        /*0018*/ 	.byte	0x04, 0x12
        /*001a*/ 	.short	(.L_5 - .L_4)
	.align		4
.L_4:
        /*001c*/ 	.word	index@(_Z8myKernelP8MyStructiPc)
        /*0020*/ 	.word	0x00000000
.L_5:


//--------------------- .nv.compat                --------------------------
	.section	.nv.compat,"",@"SHT_CUDA_COMPAT_INFO"
	.align	4
        /*0000*/ 	.byte	0x02, 0x09, 0x00, 0x00, 0x02, 0x02, 0x01, 0x00, 0x02, 0x05, 0x05, 0x00, 0x03, 0x07, 0x01, 0x01
        /*0010*/ 	.byte	0x02, 0x03, 0x00, 0x00, 0x02, 0x06, 0x01, 0x00, 0x04, 0x0b, 0x08, 0x00, 0x09, 0x00, 0x00, 0x00
        /*0020*/ 	.byte	0x00, 0x00, 0x00, 0x00


//--------------------- .nv.info._Z8myKernelP8MyStructiPc --------------------------
	.section	.nv.info._Z8myKernelP8MyStructiPc,"",@"SHT_CUDA_INFO"
	.sectionflags	@""
	.align	4


	//----- nvinfo : EIATTR_CUDA_API_VERSION
	.align		4
        /*0000*/ 	.byte	0x04, 0x37
        /*0002*/ 	.short	(.L_7 - .L_6)
.L_6:
        /*0004*/ 	.word	0x00000082


	//----- nvinfo : EIATTR_KPARAM_INFO
	.align		4
.L_7:
        /*0008*/ 	.byte	0x04, 0x17
        /*000a*/ 	.short	(.L_9 - .L_8)
.L_8:
        /*000c*/ 	.word	0x00000000
        /*0010*/ 	.short	0x0002
        /*0012*/ 	.short	0x0010
        /*0014*/ 	.byte	0x00, 0xf5, 0x21, 0x00


	//----- nvinfo : EIATTR_KPARAM_INFO
	.align		4
.L_9:
        /*0018*/ 	.byte	0x04, 0x17
        /*001a*/ 	.short	(.L_11 - .L_10)
.L_10:
        /*001c*/ 	.word	0x00000000
        /*0020*/ 	.short	0x0001
        /*0022*/ 	.short	0x0008
        /*0024*/ 	.byte	0x00, 0xf0, 0x11, 0x00


	//----- nvinfo : EIATTR_KPARAM_INFO
	.align		4
.L_11:
        /*0028*/ 	.byte	0x04, 0x17
        /*002a*/ 	.short	(.L_13 - .L_12)
.L_12:
        /*002c*/ 	.word	0x00000000
        /*0030*/ 	.short	0x0000
        /*0032*/ 	.short	0x0000
        /*0034*/ 	.byte	0x00, 0xf5, 0x21, 0x00


	//----- nvinfo : EIATTR_SPARSE_MMA_MASK
	.align		4
.L_13:
        /*0038*/ 	.byte	0x03, 0x50
        /*003a*/ 	.short	0x0000


	//----- nvinfo : EIATTR_MAXREG_COUNT
	.align		4
        /*003c*/ 	.byte	0x03, 0x1b
        /*003e*/ 	.short	0x00ff


	//----- nvinfo : EIATTR_MERCURY_ISA_VERSION
	.align		4
        /*0040*/ 	.byte	0x03, 0x5f
        /*0042*/ 	.short	0x0101


	//----- nvinfo : EIATTR_VRC_CTA_INIT_COUNT
	.align		4
        /*0044*/ 	.byte	0x02, 0x4a
	.zero		1
	.zero		1


	//----- nvinfo : EIATTR_EXIT_INSTR_OFFSETS
	.align		4
        /*0048*/ 	.byte	0x04, 0x1c
        /*004a*/ 	.short	(.L_15 - .L_14)


	//   ....[0]....
.L_14:
        /*004c*/ 	.word	0x00000070


	//   ....[1]....
        /*0050*/ 	.word	0x000001d0


	//----- nvinfo : EIATTR_CBANK_PARAM_SIZE
	.align		4
.L_15:
        /*0054*/ 	.byte	0x03, 0x19
        /*0056*/ 	.short	0x0018


	//----- nvinfo : EIATTR_PARAM_CBANK
	.align		4
        /*0058*/ 	.byte	0x04, 0x0a
        /*005a*/ 	.short	(.L_17 - .L_16)
	.align		4
.L_16:
        /*005c*/ 	.word	index@(.nv.constant0._Z8myKernelP8MyStructiPc)
        /*0060*/ 	.short	0x0380
        /*0062*/ 	.short	0x0018


	//----- nvinfo : EIATTR_SW_WAR
	.align		4
.L_17:
        /*0064*/ 	.byte	0x04, 0x36
        /*0066*/ 	.short	(.L_19 - .L_18)
.L_18:
        /*0068*/ 	.word	0x00000008
.L_19:


//--------------------- .nv.callgraph             --------------------------
	.section	.nv.callgraph,"",@"SHT_CUDA_CALLGRAPH"
	.align	4
	.sectionentsize	8
	.align		4
        /*0000*/ 	.word	0x00000000
	.align		4
        /*0004*/ 	.word	0xffffffff
	.align		4
        /*0008*/ 	.word	0x00000000
	.align		4
        /*000c*/ 	.word	0xfffffffe
	.align		4
        /*0010*/ 	.word	0x00000000
	.align		4
        /*0014*/ 	.word	0xfffffffd
	.align		4
        /*0018*/ 	.word	0x00000000
	.align		4
        /*001c*/ 	.word	0xfffffffc


//--------------------- .text._Z8myKernelP8MyStructiPc --------------------------
	.section	.text._Z8myKernelP8MyStructiPc,"ax",@progbits
	.align	128
        .global         _Z8myKernelP8MyStructiPc
        .type           _Z8myKernelP8MyStructiPc,@function
        .size           _Z8myKernelP8MyStructiPc,(.L_x_2 - _Z8myKernelP8MyStructiPc)
        .other          _Z8myKernelP8MyStructiPc,@"STO_CUDA_ENTRY STV_DEFAULT"
_Z8myKernelP8MyStructiPc:
.text._Z8myKernelP8MyStructiPc:
[----:B------:R-:W-:Y:S01]  /*0000*/  LDC R1, c[0x0][0x37c] ;  /* 0x0000df00ff017b82 */ /* 0x000fe20000000800 */
[----:B------:R-:W0:Y:S07]  /*0010*/  S2R R5, SR_TID.X ;  /* 0x0000000000057919 */ /* 0x000e2e0000002100 */
[----:B------:R-:W0:Y:S01]  /*0020*/  S2UR UR4, SR_CTAID.X ;  /* 0x00000000000479c3 */ /* 0x000e220000002500 */
[----:B------:R-:W1:Y:S07]  /*0030*/  LDCU UR5, c[0x0][0x388] ;  /* 0x00007100ff0577ac */ /* 0x000e6e0008000800 */
[----:B------:R-:W0:Y:S02]  /*0040*/  LDC R0, c[0x0][0x360] ;  /* 0x0000d800ff007b82 */ /* 0x000e240000000800 */
[----:B0-----:R-:W-:-:S05]  /*0050*/  IMAD R5, R0, UR4, R5 ;  /* 0x0000000400057c24 */ /* 0x001fca000f8e0205 */
[----:B-1----:R-:W-:-:S13]  /*0060*/  ISETP.GE.AND P0, PT, R5, UR5, PT ;  /* 0x0000000505007c0c */ /* 0x002fda000bf06270 */
[----:B------:R-:W-:Y:S05]  /*0070*/  @P0 EXIT ;  /* 0x000000000000094d */ /* 0x000fea0003800000 */
[----:B------:R-:W0:Y:S01]  /*0080*/  LDC.64 R2, c[0x0][0x380] ;  /* 0x0000e000ff027b82 */ /* 0x000e220000000a00 */
[----:B------:R-:W1:Y:S01]  /*0090*/  LDCU.64 UR6, c[0x0][0x358] ;  /* 0x00006b00ff0677ac */ /* 0x000e620008000a00 */
[----:B------:R-:W2:Y:S01]  /*00a0*/  LDCU.64 UR10, c[0x0][0x390] ;  /* 0x00007200ff0a77ac */ /* 0x000ea20008000a00 */
[----:B0-----:R-:W-:-:S05]  /*00b0*/  IMAD.WIDE R2, R5, 0x18, R2 ;  /* 0x0000001805027825 */ /* 0x001fca00078e0202 */
[----:B-1----:R-:W3:Y:S01]  /*00c0*/  LDG.E.64 R4, desc[UR6][R2.64] ;  /* 0x0000000602047981 */ /* 0x002ee2000c1e1b00 */
[----:B------:R-:W-:Y:S01]  /*00d0*/  UMOV UR4, URZ ;  /* 0x000000ff00047c82 */ /* 0x000fe20008000000 */
[----:B---3--:R-:W-:Y:S01]  /*00e0*/  IADD3 R4, PT, PT, R4, 0x1, RZ ;  /* 0x0000000104047810 */ /* 0x008fe20007ffe0ff */
[----:B------:R-:W-:-:S05]  /*00f0*/  FADD R5, R5, 1 ;  /* 0x3f80000005057421 */ /* 0x000fca0000000000 */
[----:B--2---:R0:W-:Y:S02]  /*0100*/  STG.E.64 desc[UR6][R2.64], R4 ;  /* 0x0000000402007986 */ /* 0x0041e4000c101b06 */
.L_x_0:
[----:B------:R-:W-:-:S04]  /*0110*/  UIADD3 UR5, UP0, UPT, UR4, UR10, URZ ;  /* 0x0000000a04057290 */ /* 0x000fc8000ff1e0ff */
[----:B------:R-:W-:Y:S02]  /*0120*/  UIADD3.X UR8, UPT, UPT, URZ, UR11, URZ, UP0, !UPT ;  /* 0x0000000bff087290 */ /* 0x000fe400087fe4ff */
[----:B0-----:R-:W-:-:S04]  /*0130*/  MOV R4, UR5 ;  /* 0x0000000500047c02 */ /* 0x001fc80008000f00 */
[----:B------:R-:W-:-:S05]  /*0140*/  MOV R5, UR8 ;  /* 0x0000000800057c02 */ /* 0x000fca0008000f00 */
[----:B------:R-:W2:Y:S01]  /*0150*/  LDG.E.U8 R4, desc[UR6][R4.64] ;  /* 0x0000000604047981 */ /* 0x000ea2000c1e1100 */
[----:B------:R-:W-:Y:S01]  /*0160*/  MOV R7, UR4 ;  /* 0x0000000400077c02 */ /* 0x000fe20008000f00 */
[----:B------:R-:W-:Y:S01]  /*0170*/  UIADD3 UR4, UPT, UPT, UR4, 0x1, URZ ;  /* 0x0000000104047890 */ /* 0x000fe2000fffe0ff */
[----:B--2---:R-:W-:-:S13]  /*0180*/  ISETP.NE.AND P0, PT, R4, RZ, PT ;  /* 0x000000ff0400720c */ /* 0x004fda0003f05270 */
[----:B------:R-:W-:Y:S05]  /*0190*/  @P0 BRA `(.L_x_0) ;  /* 0xfffffffc00dc0947 */ /* 0x000fea000383ffff */
[----:B------:R-:W0:Y:S01]  /*01a0*/  LDC.64 R4, c[0x0][0x390] ;  /* 0x0000e400ff047b82 */ /* 0x000e220000000a00 */
[----:B------:R-:W-:Y:S04]  /*01b0*/  STG.E desc[UR6][R2.64+0x8], R7 ;  /* 0x0000080702007986 */ /* 0x000fe8000c101906 */
[----:B0-----:R-:W-:Y:S01]  /*01c0*/  STG.E.64 desc[UR6][R2.64+0x10], R4 ;  /* 0x0000100402007986 */ /* 0x001fe2000c101b06 */
[----:B------:R-:W-:Y:S05]  /*01d0*/  EXIT ;  /* 0x000000000000794d */ /* 0x000fea0003800000 */
.L_x_1:
[----:B------:R-:W-:-:S00]  /*01e0*/  BRA `(.L_x_1) ;  /* 0xfffffffc00fc7947 */ /* 0x000fc0000383ffff */
[----:B------:R-:W-:-:S00]  /*01f0*/  NOP ;  /* 0x0000000000007918 */ /* 0x000fc00000000000 */
        /* <DEDUP_REMOVED lines=8> */
.L_x_2:


//--------------------- .nv.shared.reserved.0     --------------------------
	.section	.nv.shared.reserved.0,"aw",@nobits
	.weak		__nv_reservedSMEM_offset_0_alias
	.size		__nv_reservedSMEM_offset_0_alias, 0, 64
	.other		__nv_reservedSMEM_offset_0_alias,@"STO_CUDA_RESERVED_SHARED STV_DEFAULT"
__nv_reservedSMEM_offset_0_alias:
	.zero		0
	.zero		64


//--------------------- .nv.constant0._Z8myKernelP8MyStructiPc --------------------------
	.section	.nv.constant0._Z8myKernelP8MyStructiPc,"a",@progbits
	.sectionflags	@""
	.align	4
.nv.constant0._Z8myKernelP8MyStructiPc:
	.zero		920


//--------------------- SYMBOLS --------------------------

	.type		.nv.reservedSmem.offset0,@object
	.size		.nv.reservedSmem.offset0,0x4
